//
// Generated by NVIDIA NVVM Compiler
//
// Compiler Build ID: CL-36424714
// Cuda compilation tools, release 13.0, V13.0.88
// Based on NVVM 20.0.0
//

.version 9.0
.target sm_100
.address_size 64

	// .globl	_Z9scan_inclPiS_i
.extern .shared .align 16 .b8 temp[];

.visible .entry _Z9scan_inclPiS_i(
	.param .u64 .ptr .align 1 _Z9scan_inclPiS_i_param_0,
	.param .u64 .ptr .align 1 _Z9scan_inclPiS_i_param_1,
	.param .u32 _Z9scan_inclPiS_i_param_2
)
{
	.reg .pred 	%p<4>;
	.reg .b32 	%r<36>;
	.reg .b64 	%rd<9>;

	ld.param.u64 	%rd1, [_Z9scan_inclPiS_i_param_0];
	ld.param.u64 	%rd2, [_Z9scan_inclPiS_i_param_1];
	ld.param.u32 	%r11, [_Z9scan_inclPiS_i_param_2];
	cvta.to.global.u64 	%rd3, %rd2;
	mov.u32 	%r1, %tid.x;
	mul.wide.u32 	%rd4, %r1, 4;
	add.s64 	%rd5, %rd3, %rd4;
	ld.global.u32 	%r13, [%rd5];
	shl.b32 	%r14, %r1, 2;
	mov.u32 	%r15, temp;
	add.s32 	%r2, %r15, %r14;
	st.shared.u32 	[%r2], %r13;
	bar.sync 	0;
	setp.lt.s32 	%p1, %r11, 2;
	mov.b32 	%r35, 0;
	@%p1 bra 	$L__BB0_5;
	mov.b32 	%r34, 0;
	mov.b32 	%r33, 1;
$L__BB0_2:
	xor.b32  	%r35, %r34, 1;
	mul.lo.s32 	%r6, %r34, %r11;
	shl.b32 	%r18, %r6, 2;
	add.s32 	%r19, %r2, %r18;
	ld.shared.u32 	%r7, [%r19];
	mul.lo.s32 	%r20, %r35, %r11;
	shl.b32 	%r21, %r20, 2;
	add.s32 	%r8, %r2, %r21;
	st.shared.u32 	[%r8], %r7;
	setp.lt.u32 	%p2, %r1, %r33;
	@%p2 bra 	$L__BB0_4;
	add.s32 	%r22, %r6, %r1;
	sub.s32 	%r23, %r22, %r33;
	shl.b32 	%r24, %r23, 2;
	add.s32 	%r26, %r15, %r24;
	ld.shared.u32 	%r27, [%r26];
	add.s32 	%r28, %r7, %r27;
	st.shared.u32 	[%r8], %r28;
$L__BB0_4:
	bar.sync 	0;
	shl.b32 	%r33, %r33, 1;
	setp.lt.s32 	%p3, %r33, %r11;
	mov.u32 	%r34, %r35;
	@%p3 bra 	$L__BB0_2;
$L__BB0_5:
	cvta.to.global.u64 	%rd6, %rd1;
	mul.lo.s32 	%r29, %r35, %r11;
	shl.b32 	%r30, %r29, 2;
	add.s32 	%r31, %r2, %r30;
	ld.shared.u32 	%r32, [%r31];
	add.s64 	%rd8, %rd6, %rd4;
	st.global.u32 	[%rd8], %r32;
	ret;

}


// ===== COMPILED SASS (sm_100) =====

	.target	sm_100

	.elftype	@"ET_EXEC"


//--------------------- .note.nv.tkinfo           --------------------------
	.section	.note.nv.tkinfo,"",@"SHT_NOTE"
	.sectionflags	@"SHF_NOTE_NV_TKINFO"
	.tkinfo
        /*0018*/ 	.word	0x00000002
        /*0030*/ 	.string	""
        /*0030*/ 	.string	"ptxas"
        /*0030*/ 	.string	"Cuda compilation tools, release 13.0, V13.0.88"
        /*0030*/ 	.string	"Build cuda_13.0.r13.0/compiler.36424714_0"
        /*0030*/ 	.string	"-arch sm_100 -m 64 "



//--------------------- .note.nv.cuinfo           --------------------------
	.section	.note.nv.cuinfo,"",@"SHT_NOTE"
	.sectionflags	@"SHF_NOTE_NV_CUINFO"
        /*0018*/ 	.short	0x0002
        /*001a*/ 	.short	0x0064
        /*001c*/ 	.short	0x0082
	.zero		2


//--------------------- .nv.info                  --------------------------
	.section	.nv.info,"",@"SHT_CUDA_INFO"
	.align	4


	//----- nvinfo : EIATTR_REGCOUNT
	.align		4
        /*0000*/ 	.byte	0x04, 0x2f
        /*0002*/ 	.short	(.L_1 - .L_0)
	.align		4
.L_0:
        /*0004*/ 	.word	index@(_Z9scan_inclPiS_i)
        /*0008*/ 	.word	0x0000000c


	//----- nvinfo : EIATTR_FRAME_SIZE
	.align		4
.L_1:
        /*000c*/ 	.byte	0x04, 0x11
        /*000e*/ 	.short	(.L_3 - .L_2)
	.align		4
.L_2:
        /*0010*/ 	.word	index@(_Z9scan_inclPiS_i)
        /*0014*/ 	.word	0x00000000


	//----- nvinfo : EIATTR_MIN_STACK_SIZE
	.align		4
.L_3:
        /*0018*/ 	.byte	0x04, 0x12
        /*001a*/ 	.short	(.L_5 - .L_4)
	.align		4
.L_4:
        /*001c*/ 	.word	index@(_Z9scan_inclPiS_i)
        /*0020*/ 	.word	0x00000000
.L_5:


//--------------------- .nv.compat                --------------------------
	.section	.nv.compat,"",@"SHT_CUDA_COMPAT_INFO"
	.align	4
        /*0000*/ 	.byte	0x02, 0x09, 0x00, 0x00, 0x02, 0x02, 0x01, 0x00, 0x02, 0x05, 0x05, 0x00, 0x03, 0x07, 0x01, 0x01
        /*0010*/ 	.byte	0x02, 0x03, 0x00, 0x00, 0x02, 0x06, 0x01, 0x00, 0x04, 0x0b, 0x08, 0x00, 0x09, 0x00, 0x00, 0x00
        /*0020*/ 	.byte	0x00, 0x00, 0x00, 0x00


//--------------------- .nv.info._Z9scan_inclPiS_i --------------------------
	.section	.nv.info._Z9scan_inclPiS_i,"",@"SHT_CUDA_INFO"
	.sectionflags	@""
	.align	4


	//----- nvinfo : EIATTR_CUDA_API_VERSION
	.align		4
        /*0000*/ 	.byte	0x04, 0x37
        /*0002*/ 	.short	(.L_7 - .L_6)
.L_6:
        /*0004*/ 	.word	0x00000082


	//----- nvinfo : EIATTR_KPARAM_INFO
	.align		4
.L_7:
        /*0008*/ 	.byte	0x04, 0x17
        /*000a*/ 	.short	(.L_9 - .L_8)
.L_8:
        /*000c*/ 	.word	0x00000000
        /*0010*/ 	.short	0x0002
        /*0012*/ 	.short	0x0010
        /*0014*/ 	.byte	0x00, 0xf0, 0x11, 0x00


	//----- nvinfo : EIATTR_KPARAM_INFO
	.align		4
.L_9:
        /*0018*/ 	.byte	0x04, 0x17
        /*001a*/ 	.short	(.L_11 - .L_10)
.L_10:
        /*001c*/ 	.word	0x00000000
        /*0020*/ 	.short	0x0001
        /*0022*/ 	.short	0x0008
        /*0024*/ 	.byte	0x00, 0xf5, 0x21, 0x00


	//----- nvinfo : EIATTR_KPARAM_INFO
	.align		4
.L_11:
        /*0028*/ 	.byte	0x04, 0x17
        /*002a*/ 	.short	(.L_13 - .L_12)
.L_12:
        /*002c*/ 	.word	0x00000000
        /*0030*/ 	.short	0x0000
        /*0032*/ 	.short	0x0000
        /*0034*/ 	.byte	0x00, 0xf5, 0x21, 0x00


	//----- nvinfo : EIATTR_SPARSE_MMA_MASK
	.align		4
.L_13:
        /*0038*/ 	.byte	0x03, 0x50
        /*003a*/ 	.short	0x0000


	//----- nvinfo : EIATTR_MAXREG_COUNT
	.align		4
        /*003c*/ 	.byte	0x03, 0x1b
        /*003e*/ 	.short	0x00ff


	//----- nvinfo : EIATTR_NUM_BARRIERS
	.align		4
        /*0040*/ 	.byte	0x02, 0x4c
        /*0042*/ 	.byte	0x01
	.zero		1


	//----- nvinfo : EIATTR_MERCURY_ISA_VERSION
	.align		4
        /*0044*/ 	.byte	0x03, 0x5f
        /*0046*/ 	.short	0x0101


	//----- nvinfo : EIATTR_VRC_CTA_INIT_COUNT
	.align		4
        /*0048*/ 	.byte	0x02, 0x4a
	.zero		1
	.zero		1


	//----- nvinfo : EIATTR_EXIT_INSTR_OFFSETS
	.align		4
        /*004c*/ 	.byte	0x04, 0x1c
        /*004e*/ 	.short	(.L_15 - .L_14)


	//   ....[0]....
.L_14:
        /*0050*/ 	.word	0x000002a0


	//----- nvinfo : EIATTR_CBANK_PARAM_SIZE
	.align		4
.L_15:
        /*0054*/ 	.byte	0x03, 0x19
        /*0056*/ 	.short	0x0014


	//----- nvinfo : EIATTR_PARAM_CBANK
	.align		4
        /*0058*/ 	.byte	0x04, 0x0a
        /*005a*/ 	.short	(.L_17 - .L_16)
	.align		4
.L_16:
        /*005c*/ 	.word	index@(.nv.constant0._Z9scan_inclPiS_i)
        /*0060*/ 	.short	0x0380
        /*0062*/ 	.short	0x0014


	//----- nvinfo : EIATTR_SW_WAR
	.align		4
.L_17:
        /*0064*/ 	.byte	0x04, 0x36
        /*0066*/ 	.short	(.L_19 - .L_18)
.L_18:
        /*0068*/ 	.word	0x00000008
.L_19:


//--------------------- .nv.callgraph             --------------------------
	.section	.nv.callgraph,"",@"SHT_CUDA_CALLGRAPH"
	.align	4
	.sectionentsize	8
	.align		4
        /*0000*/ 	.word	0x00000000
	.align		4
        /*0004*/ 	.word	0xffffffff
	.align		4
        /*0008*/ 	.word	0x00000000
	.align		4
        /*000c*/ 	.word	0xfffffffe
	.align		4
        /*0010*/ 	.word	0x00000000
	.align		4
        /*0014*/ 	.word	0xfffffffd
	.align		4
        /*0018*/ 	.word	0x00000000
	.align		4
        /*001c*/ 	.word	0xfffffffc


//--------------------- .text._Z9scan_inclPiS_i   --------------------------
	.section	.text._Z9scan_inclPiS_i,"ax",@progbits
	.align	128
        .global         _Z9scan_inclPiS_i
        .type           _Z9scan_inclPiS_i,@function
        .size           _Z9scan_inclPiS_i,(.L_x_3 - _Z9scan_inclPiS_i)
        .other          _Z9scan_inclPiS_i,@"STO_CUDA_ENTRY STV_DEFAULT"
_Z9scan_inclPiS_i:
.text._Z9scan_inclPiS_i:
[----:B------:R-:W-:Y:S01]  /*0000*/  LDC R1, c[0x0][0x37c] ;  /* 0x0000df00ff017b82 */ /* 0x000fe20000000800 */
[----:B------:R-:W0:Y:S07]  /*0010*/  S2R R7, SR_TID.X ;  /* 0x0000000000077919 */ /* 0x000e2e0000002100 */
[----:B------:R-:W0:Y:S01]  /*0020*/  LDC.64 R2, c[0x0][0x388] ;  /* 0x0000e200ff027b82 */ /* 0x000e220000000a00 */
[----:B------:R-:W1:Y:S01]  /*0030*/  LDCU.64 UR8, c[0x0][0x358] ;  /* 0x00006b00ff0877ac */ /* 0x000e620008000a00 */
[----:B------:R-:W2:Y:S01]  /*0040*/  LDCU UR6, c[0x0][0x390] ;  /* 0x00007200ff0677ac */ /* 0x000ea20008000800 */
[----:B0-----:R-:W-:-:S06]  /*0050*/  IMAD.WIDE.U32 R2, R7, 0x4, R2 ;  /* 0x0000000407027825 */ /* 0x001fcc00078e0002 */
[----:B-1----:R-:W3:Y:S01]  /*0060*/  LDG.E R2, desc[UR8][R2.64] ;  /* 0x0000000802027981 */ /* 0x002ee2000c1e1900 */
[----:B------:R-:W0:Y:S01]  /*0070*/  S2UR UR5, SR_CgaCtaId ;  /* 0x00000000000579c3 */ /* 0x000e220000008800 */
[----:B------:R-:W-:Y:S01]  /*0080*/  UMOV UR4, 0x400 ;  /* 0x0000040000047882 */ /* 0x000fe20000000000 */
[----:B--2---:R-:W-:Y:S01]  /*0090*/  UISETP.GE.AND UP0, UPT, UR6, 0x2, UPT ;  /* 0x000000020600788c */ /* 0x004fe2000bf06270 */
[----:B------:R-:W-:Y:S01]  /*00a0*/  IMAD.MOV.U32 R0, RZ, RZ, RZ ;  /* 0x000000ffff007224 */ /* 0x000fe200078e00ff */
[----:B0-----:R-:W-:-:S06]  /*00b0*/  ULEA UR4, UR5, UR4, 0x18 ;  /* 0x0000000405047291 */ /* 0x001fcc000f8ec0ff */
[----:B------:R-:W-:-:S05]  /*00c0*/  LEA R5, R7, UR4, 0x2 ;  /* 0x0000000407057c11 */ /* 0x000fca000f8e10ff */
[----:B---3--:R0:W-:Y:S01]  /*00d0*/  STS [R5], R2 ;  /* 0x0000000205007388 */ /* 0x0081e20000000800 */
[----:B------:R-:W-:Y:S06]  /*00e0*/  BAR.SYNC.DEFER_BLOCKING 0x0 ;  /* 0x0000000000007b1d */ /* 0x000fec0000010000 */
[----:B------:R-:W-:Y:S05]  /*00f0*/  BRA.U !UP0, `(.L_x_0) ;  /* 0x0000000108507547 */ /* 0x000fea000b800000 */
[----:B------:R-:W-:Y:S01]  /*0100*/  IMAD.MOV.U32 R0, RZ, RZ, RZ ;  /* 0x000000ffff007224 */ /* 0x000fe200078e00ff */
[----:B------:R-:W1:Y:S01]  /*0110*/  LDCU UR6, c[0x0][0x390] ;  /* 0x00007200ff0677ac */ /* 0x000e620008000800 */
[----:B------:R-:W-:-:S05]  /*0120*/  UMOV UR5, 0x1 ;  /* 0x0000000100057882 */ /* 0x000fca0000000000 */
.L_x_1:
[C---:B-1----:R-:W-:Y:S01]  /*0130*/  IMAD R6, R0.reuse, UR6, RZ ;  /* 0x0000000600067c24 */ /* 0x042fe2000f8e02ff */
[----:B------:R-:W-:Y:S02]  /*0140*/  ISETP.GE.U32.AND P0, PT, R7, UR5, PT ;  /* 0x0000000507007c0c */ /* 0x000fe4000bf06070 */
[----:B------:R-:W-:Y:S02]  /*0150*/  LOP3.LUT R0, R0, 0x1, RZ, 0x3c, !PT ;  /* 0x0000000100007812 */ /* 0x000fe400078e3cff */
[----:B0-----:R-:W-:-:S03]  /*0160*/  LEA R2, R6, R5, 0x2 ;  /* 0x0000000506027211 */ /* 0x001fc600078e10ff */
[----:B--2---:R-:W-:-:S03]  /*0170*/  IMAD R4, R0, UR6, RZ ;  /* 0x0000000600047c24 */ /* 0x004fc6000f8e02ff */
[----:B------:R-:W0:Y:S01]  /*0180*/  LDS R2, [R2] ;  /* 0x0000000002027984 */ /* 0x000e220000000800 */
[----:B------:R-:W-:Y:S02]  /*0190*/  IMAD R9, R4, 0x4, R5 ;  /* 0x0000000404097824 */ /* 0x000fe400078e0205 */
[----:B------:R-:W-:Y:S01]  /*01a0*/  @P0 IADD3 R3, PT, PT, R6, -UR5, R7 ;  /* 0x8000000506030c10 */ /* 0x000fe2000fffe007 */
[----:B------:R-:W-:-:S03]  /*01b0*/  USHF.L.U32 UR5, UR5, 0x1, URZ ;  /* 0x0000000105057899 */ /* 0x000fc600080006ff */
[----:B------:R-:W-:Y:S01]  /*01c0*/  @P0 LEA R3, R3, UR4, 0x2 ;  /* 0x0000000403030c11 */ /* 0x000fe2000f8e10ff */
[----:B------:R-:W-:Y:S01]  /*01d0*/  UISETP.GE.AND UP0, UPT, UR5, UR6, UPT ;  /* 0x000000060500728c */ /* 0x000fe2000bf06270 */
[----:B0-----:R-:W-:Y:S04]  /*01e0*/  STS [R9], R2 ;  /* 0x0000000209007388 */ /* 0x001fe80000000800 */
[----:B------:R-:W0:Y:S02]  /*01f0*/  @P0 LDS R3, [R3] ;  /* 0x0000000003030984 */ /* 0x000e240000000800 */
[----:B0-----:R-:W-:-:S05]  /*0200*/  @P0 IADD3 R4, PT, PT, R2, R3, RZ ;  /* 0x0000000302040210 */ /* 0x001fca0007ffe0ff */
[----:B------:R2:W-:Y:S01]  /*0210*/  @P0 STS [R9], R4 ;  /* 0x0000000409000388 */ /* 0x0005e20000000800 */
[----:B------:R-:W-:Y:S06]  /*0220*/  BAR.SYNC.DEFER_BLOCKING 0x0 ;  /* 0x0000000000007b1d */ /* 0x000fec0000010000 */
[----:B------:R-:W-:Y:S05]  /*0230*/  BRA.U !UP0, `(.L_x_1) ;  /* 0xfffffffd08bc7547 */ /* 0x000fea000b83ffff */
.L_x_0:
[----:B------:R-:W-:Y:S01]  /*0240*/  IMAD R0, R0, UR6, RZ ;  /* 0x0000000600007c24 */ /* 0x000fe2000f8e02ff */
[----:B0-----:R-:W0:Y:S04]  /*0250*/  LDC.64 R2, c[0x0][0x380] ;  /* 0x0000e000ff027b82 */ /* 0x001e280000000a00 */
[----:B------:R-:W-:-:S05]  /*0260*/  LEA R0, R0, R5, 0x2 ;  /* 0x0000000500007211 */ /* 0x000fca00078e10ff */
[----:B------:R-:W1:Y:S01]  /*0270*/  LDS R5, [R0] ;  /* 0x0000000000057984 */ /* 0x000e620000000800 */
[----:B0-----:R-:W-:-:S05]  /*0280*/  IMAD.WIDE.U32 R2, R7, 0x4, R2 ;  /* 0x0000000407027825 */ /* 0x001fca00078e0002 */
[----:B-1----:R-:W-:Y:S01]  /*0290*/  STG.E desc[UR8][R2.64], R5 ;  /* 0x0000000502007986 */ /* 0x002fe2000c101908 */
[----:B------:R-:W-:Y:S05]  /*02a0*/  EXIT ;  /* 0x000000000000794d */ /* 0x000fea0003800000 */
.L_x_2:
[----:B------:R-:W-:-:S00]  /*02b0*/  BRA `(.L_x_2) ;  /* 0xfffffffc00fc7947 */ /* 0x000fc0000383ffff */
[----:B------:R-:W-:-:S00]  /*02c0*/  NOP ;  /* 0x0000000000007918 */ /* 0x000fc00000000000 */
        /* <DEDUP_REMOVED lines=11> */
.L_x_3:


//--------------------- .nv.shared._Z9scan_inclPiS_i --------------------------
	.section	.nv.shared._Z9scan_inclPiS_i,"aw",@nobits
	.sectionflags	@""
	.align	16
	.zero		1024


//--------------------- .nv.shared.reserved.0     --------------------------
	.section	.nv.shared.reserved.0,"aw",@nobits
	.weak		__nv_reservedSMEM_offset_0_alias
	.size		__nv_reservedSMEM_offset_0_alias, 0, 64
	.other		__nv_reservedSMEM_offset_0_alias,@"STO_CUDA_RESERVED_SHARED STV_DEFAULT"
__nv_reservedSMEM_offset_0_alias:
	.zero		0
	.zero		64


//--------------------- .nv.constant0._Z9scan_inclPiS_i --------------------------
	.section	.nv.constant0._Z9scan_inclPiS_i,"a",@progbits
	.sectionflags	@""
	.align	4
.nv.constant0._Z9scan_inclPiS_i:
	.zero		916


//--------------------- SYMBOLS --------------------------

	.type		.nv.reservedSmem.offset0,@object
	.size		.nv.reservedSmem.offset0,0x4
	.type		.nv.reservedSmem.cap,@object
	.size		.nv.reservedSmem.cap,0x4
